//
// Generated by NVIDIA NVVM Compiler
//
// Compiler Build ID: CL-36424714
// Cuda compilation tools, release 13.0, V13.0.88
// Based on NVVM 20.0.0
//

.version 9.0
.target sm_100
.address_size 64

	// .globl	_Z18standard_deviationPiPffi

.visible .entry _Z18standard_deviationPiPffi(
	.param .u64 .ptr .align 1 _Z18standard_deviationPiPffi_param_0,
	.param .u64 .ptr .align 1 _Z18standard_deviationPiPffi_param_1,
	.param .f32 _Z18standard_deviationPiPffi_param_2,
	.param .u32 _Z18standard_deviationPiPffi_param_3
)
{
	.reg .pred 	%p<6>;
	.reg .b32 	%r<25>;
	.reg .b32 	%f<30>;
	.reg .b64 	%rd<16>;

	ld.param.u64 	%rd9, [_Z18standard_deviationPiPffi_param_0];
	ld.param.u64 	%rd10, [_Z18standard_deviationPiPffi_param_1];
	ld.param.f32 	%f7, [_Z18standard_deviationPiPffi_param_2];
	ld.param.u32 	%r12, [_Z18standard_deviationPiPffi_param_3];
	cvta.to.global.u64 	%rd1, %rd9;
	cvta.to.global.u64 	%rd2, %rd10;
	mov.u32 	%r1, %ctaid.x;
	mov.b32 	%r13, 0;
	st.global.u32 	[%rd2], %r13;
	setp.ge.s32 	%p1, %r1, %r12;
	mov.f32 	%f29, 0f00000000;
	@%p1 bra 	$L__BB0_7;
	sub.s32 	%r14, %r12, %r1;
	and.b32  	%r2, %r14, 3;
	setp.eq.s32 	%p2, %r2, 0;
	mov.f32 	%f29, 0f00000000;
	mov.u32 	%r23, %r1;
	@%p2 bra 	$L__BB0_4;
	mul.wide.u32 	%rd11, %r1, 4;
	add.s64 	%rd14, %rd1, %rd11;
	neg.s32 	%r21, %r2;
	mov.f32 	%f29, 0f00000000;
	mov.u32 	%r23, %r1;
$L__BB0_3:
	.pragma "nounroll";
	ld.global.u32 	%r15, [%rd14];
	cvt.rn.f32.s32 	%f11, %r15;
	sub.f32 	%f12, %f11, %f7;
	fma.rn.f32 	%f29, %f12, %f12, %f29;
	st.global.f32 	[%rd2], %f29;
	add.s32 	%r23, %r23, 1;
	add.s64 	%rd14, %rd14, 4;
	add.s32 	%r21, %r21, 1;
	setp.ne.s32 	%p3, %r21, 0;
	@%p3 bra 	$L__BB0_3;
$L__BB0_4:
	sub.s32 	%r16, %r1, %r12;
	setp.gt.u32 	%p4, %r16, -4;
	@%p4 bra 	$L__BB0_7;
	sub.s32 	%r24, %r23, %r12;
	mul.wide.u32 	%rd12, %r23, 4;
	add.s64 	%rd13, %rd12, %rd1;
	add.s64 	%rd15, %rd13, 8;
$L__BB0_6:
	ld.global.u32 	%r17, [%rd15+-8];
	cvt.rn.f32.s32 	%f13, %r17;
	sub.f32 	%f14, %f13, %f7;
	fma.rn.f32 	%f15, %f14, %f14, %f29;
	st.global.f32 	[%rd2], %f15;
	ld.global.u32 	%r18, [%rd15+-4];
	cvt.rn.f32.s32 	%f16, %r18;
	sub.f32 	%f17, %f16, %f7;
	fma.rn.f32 	%f18, %f17, %f17, %f15;
	st.global.f32 	[%rd2], %f18;
	ld.global.u32 	%r19, [%rd15];
	cvt.rn.f32.s32 	%f19, %r19;
	sub.f32 	%f20, %f19, %f7;
	fma.rn.f32 	%f21, %f20, %f20, %f18;
	st.global.f32 	[%rd2], %f21;
	ld.global.u32 	%r20, [%rd15+4];
	cvt.rn.f32.s32 	%f22, %r20;
	sub.f32 	%f23, %f22, %f7;
	fma.rn.f32 	%f29, %f23, %f23, %f21;
	st.global.f32 	[%rd2], %f29;
	add.s32 	%r24, %r24, 4;
	add.s64 	%rd15, %rd15, 16;
	setp.ne.s32 	%p5, %r24, 0;
	@%p5 bra 	$L__BB0_6;
$L__BB0_7:
	cvt.rn.f32.s32 	%f24, %r12;
	div.rn.f32 	%f25, %f29, %f24;
	st.global.f32 	[%rd2], %f25;
	ret;

}


// ===== COMPILED SASS (sm_100) =====

	.target	sm_100

	.elftype	@"ET_EXEC"


//--------------------- .note.nv.tkinfo           --------------------------
	.section	.note.nv.tkinfo,"",@"SHT_NOTE"
	.sectionflags	@"SHF_NOTE_NV_TKINFO"
	.tkinfo
        /*0018*/ 	.word	0x00000002
        /*0030*/ 	.string	""
        /*0030*/ 	.string	"ptxas"
        /*0030*/ 	.string	"Cuda compilation tools, release 13.0, V13.0.88"
        /*0030*/ 	.string	"Build cuda_13.0.r13.0/compiler.36424714_0"
        /*0030*/ 	.string	"-arch sm_100 -m 64 "



//--------------------- .note.nv.cuinfo           --------------------------
	.section	.note.nv.cuinfo,"",@"SHT_NOTE"
	.sectionflags	@"SHF_NOTE_NV_CUINFO"
        /*0018*/ 	.short	0x0002
        /*001a*/ 	.short	0x0064
        /*001c*/ 	.short	0x0082
	.zero		2


//--------------------- .nv.info                  --------------------------
	.section	.nv.info,"",@"SHT_CUDA_INFO"
	.align	4


	//----- nvinfo : EIATTR_REGCOUNT
	.align		4
        /*0000*/ 	.byte	0x04, 0x2f
        /*0002*/ 	.short	(.L_1 - .L_0)
	.align		4
.L_0:
        /*0004*/ 	.word	index@(_Z18standard_deviationPiPffi)
        /*0008*/ 	.word	0x00000010


	//----- nvinfo : EIATTR_FRAME_SIZE
	.align		4
.L_1:
        /*000c*/ 	.byte	0x04, 0x11
        /*000e*/ 	.short	(.L_3 - .L_2)
	.align		4
.L_2:
        /*0010*/ 	.word	index@($__internal_0_$__cuda_sm3x_div_rn_noftz_f32_slowpath)
        /*0014*/ 	.word	0x00000000


	//----- nvinfo : EIATTR_FRAME_SIZE
	.align		4
.L_3:
        /*0018*/ 	.byte	0x04, 0x11
        /*001a*/ 	.short	(.L_5 - .L_4)
	.align		4
.L_4:
        /*001c*/ 	.word	index@(_Z18standard_deviationPiPffi)
        /*0020*/ 	.word	0x00000000


	//----- nvinfo : EIATTR_MIN_STACK_SIZE
	.align		4
.L_5:
        /*0024*/ 	.byte	0x04, 0x12
        /*0026*/ 	.short	(.L_7 - .L_6)
	.align		4
.L_6:
        /*0028*/ 	.word	index@(_Z18standard_deviationPiPffi)
        /*002c*/ 	.word	0x00000000
.L_7:


//--------------------- .nv.compat                --------------------------
	.section	.nv.compat,"",@"SHT_CUDA_COMPAT_INFO"
	.align	4
        /*0000*/ 	.byte	0x02, 0x09, 0x00, 0x00, 0x02, 0x02, 0x01, 0x00, 0x02, 0x05, 0x05, 0x00, 0x03, 0x07, 0x01, 0x01
        /*0010*/ 	.byte	0x02, 0x03, 0x00, 0x00, 0x02, 0x06, 0x01, 0x00, 0x04, 0x0b, 0x08, 0x00, 0x01, 0x00, 0x00, 0x00
        /*0020*/ 	.byte	0x00, 0x00, 0x00, 0x00


//--------------------- .nv.info._Z18standard_deviationPiPffi --------------------------
	.section	.nv.info._Z18standard_deviationPiPffi,"",@"SHT_CUDA_INFO"
	.sectionflags	@""
	.align	4


	//----- nvinfo : EIATTR_CUDA_API_VERSION
	.align		4
        /*0000*/ 	.byte	0x04, 0x37
        /*0002*/ 	.short	(.L_9 - .L_8)
.L_8:
        /*0004*/ 	.word	0x00000082


	//----- nvinfo : EIATTR_KPARAM_INFO
	.align		4
.L_9:
        /*0008*/ 	.byte	0x04, 0x17
        /*000a*/ 	.short	(.L_11 - .L_10)
.L_10:
        /*000c*/ 	.word	0x00000000
        /*0010*/ 	.short	0x0003
        /*0012*/ 	.short	0x0014
        /*0014*/ 	.byte	0x00, 0xf0, 0x11, 0x00


	//----- nvinfo : EIATTR_KPARAM_INFO
	.align		4
.L_11:
        /*0018*/ 	.byte	0x04, 0x17
        /*001a*/ 	.short	(.L_13 - .L_12)
.L_12:
        /*001c*/ 	.word	0x00000000
        /*0020*/ 	.short	0x0002
        /*0022*/ 	.short	0x0010
        /*0024*/ 	.byte	0x00, 0xf0, 0x11, 0x00


	//----- nvinfo : EIATTR_KPARAM_INFO
	.align		4
.L_13:
        /*0028*/ 	.byte	0x04, 0x17
        /*002a*/ 	.short	(.L_15 - .L_14)
.L_14:
        /*002c*/ 	.word	0x00000000
        /*0030*/ 	.short	0x0001
        /*0032*/ 	.short	0x0008
        /*0034*/ 	.byte	0x00, 0xf5, 0x21, 0x00


	//----- nvinfo : EIATTR_KPARAM_INFO
	.align		4
.L_15:
        /*0038*/ 	.byte	0x04, 0x17
        /*003a*/ 	.short	(.L_17 - .L_16)
.L_16:
        /*003c*/ 	.word	0x00000000
        /*0040*/ 	.short	0x0000
        /*0042*/ 	.short	0x0000
        /*0044*/ 	.byte	0x00, 0xf5, 0x21, 0x00


	//----- nvinfo : EIATTR_SPARSE_MMA_MASK
	.align		4
.L_17:
        /*0048*/ 	.byte	0x03, 0x50
        /*004a*/ 	.short	0x0000


	//----- nvinfo : EIATTR_MAXREG_COUNT
	.align		4
        /*004c*/ 	.byte	0x03, 0x1b
        /*004e*/ 	.short	0x00ff


	//----- nvinfo : EIATTR_MERCURY_ISA_VERSION
	.align		4
        /*0050*/ 	.byte	0x03, 0x5f
        /*0052*/ 	.short	0x0101


	//----- nvinfo : EIATTR_VRC_CTA_INIT_COUNT
	.align		4
        /*0054*/ 	.byte	0x02, 0x4a
	.zero		1
	.zero		1


	//----- nvinfo : EIATTR_EXIT_INSTR_OFFSETS
	.align		4
        /*0058*/ 	.byte	0x04, 0x1c
        /*005a*/ 	.short	(.L_19 - .L_18)


	//   ....[0]....
.L_18:
        /*005c*/ 	.word	0x00000e00


	//----- nvinfo : EIATTR_CRS_STACK_SIZE
	.align		4
.L_19:
        /*0060*/ 	.byte	0x04, 0x1e
        /*0062*/ 	.short	(.L_21 - .L_20)
.L_20:
        /*0064*/ 	.word	0x00000000


	//----- nvinfo : EIATTR_CBANK_PARAM_SIZE
	.align		4
.L_21:
        /*0068*/ 	.byte	0x03, 0x19
        /*006a*/ 	.short	0x0018


	//----- nvinfo : EIATTR_PARAM_CBANK
	.align		4
        /*006c*/ 	.byte	0x04, 0x0a
        /*006e*/ 	.short	(.L_23 - .L_22)
	.align		4
.L_22:
        /*0070*/ 	.word	index@(.nv.constant0._Z18standard_deviationPiPffi)
        /*0074*/ 	.short	0x0380
        /*0076*/ 	.short	0x0018


	//----- nvinfo : EIATTR_SW_WAR
	.align		4
.L_23:
        /*0078*/ 	.byte	0x04, 0x36
        /*007a*/ 	.short	(.L_25 - .L_24)
.L_24:
        /*007c*/ 	.word	0x00000008
.L_25:


//--------------------- .nv.callgraph             --------------------------
	.section	.nv.callgraph,"",@"SHT_CUDA_CALLGRAPH"
	.align	4
	.sectionentsize	8
	.align		4
        /*0000*/ 	.word	0x00000000
	.align		4
        /*0004*/ 	.word	0xffffffff
	.align		4
        /*0008*/ 	.word	0x00000000
	.align		4
        /*000c*/ 	.word	0xfffffffe
	.align		4
        /*0010*/ 	.word	0x00000000
	.align		4
        /*0014*/ 	.word	0xfffffffd
	.align		4
        /*0018*/ 	.word	0x00000000
	.align		4
        /*001c*/ 	.word	0xfffffffc


//--------------------- .text._Z18standard_deviationPiPffi --------------------------
	.section	.text._Z18standard_deviationPiPffi,"ax",@progbits
	.align	128
        .global         _Z18standard_deviationPiPffi
        .type           _Z18standard_deviationPiPffi,@function
        .size           _Z18standard_deviationPiPffi,(.L_x_17 - _Z18standard_deviationPiPffi)
        .other          _Z18standard_deviationPiPffi,@"STO_CUDA_ENTRY STV_DEFAULT"
_Z18standard_deviationPiPffi:
.text._Z18standard_deviationPiPffi:
[----:B------:R-:W-:Y:S08]  /*0000*/  LDC R1, c[0x0][0x37c] ;  /* 0x0000df00ff017b82 */ /* 0x000ff00000000800 */
[----:B------:R-:W0:Y:S01]  /*0010*/  LDC.64 R2, c[0x0][0x388] ;  /* 0x0000e200ff027b82 */ /* 0x000e220000000a00 */
[----:B------:R-:W0:Y:S01]  /*0020*/  LDCU.64 UR8, c[0x0][0x358] ;  /* 0x00006b00ff0877ac */ /* 0x000e220008000a00 */
[----:B------:R-:W-:Y:S01]  /*0030*/  IMAD.MOV.U32 R7, RZ, RZ, RZ ;  /* 0x000000ffff077224 */ /* 0x000fe200078e00ff */
[----:B------:R-:W1:Y:S05]  /*0040*/  LDCU UR10, c[0x0][0x394] ;  /* 0x00007280ff0a77ac */ /* 0x000e6a0008000800 */
[----:B------:R-:W1:Y:S01]  /*0050*/  S2UR UR7, SR_CTAID.X ;  /* 0x00000000000779c3 */ /* 0x000e620000002500 */
[----:B0-----:R0:W-:Y:S01]  /*0060*/  STG.E desc[UR8][R2.64], RZ ;  /* 0x000000ff02007986 */ /* 0x0011e2000c101908 */
[----:B-1----:R-:W-:-:S09]  /*0070*/  UISETP.GE.AND UP0, UPT, UR7, UR10, UPT ;  /* 0x0000000a0700728c */ /* 0x002fd2000bf06270 */
[----:B0-----:R-:W-:Y:S05]  /*0080*/  BRA.U UP0, `(.L_x_0) ;  /* 0x0000000d00247547 */ /* 0x001fea000b800000 */
[----:B------:R-:W-:Y:S01]  /*0090*/  UIADD3 UR4, UPT, UPT, -UR7, UR10, URZ ;  /* 0x0000000a07047290 */ /* 0x000fe2000fffe1ff */
[----:B------:R-:W-:Y:S01]  /*00a0*/  IMAD.MOV.U32 R7, RZ, RZ, RZ ;  /* 0x000000ffff077224 */ /* 0x000fe200078e00ff */
[----:B------:R-:W-:Y:S02]  /*00b0*/  UIADD3 UR5, UPT, UPT, UR7, -UR10, URZ ;  /* 0x8000000a07057290 */ /* 0x000fe4000fffe0ff */
[----:B------:R-:W-:Y:S02]  /*00c0*/  ULOP3.LUT UP1, UR6, UR4, 0x3, URZ, 0xc0, !UPT ;  /* 0x0000000304067892 */ /* 0x000fe4000f82c0ff */
[----:B------:R-:W-:-:S07]  /*00d0*/  UISETP.GT.U32.AND UP0, UPT, UR5, -0x4, UPT ;  /* 0xfffffffc0500788c */ /* 0x000fce000bf04070 */
[----:B------:R-:W-:Y:S05]  /*00e0*/  BRA.U !UP1, `(.L_x_1) ;  /* 0x0000000109487547 */ /* 0x000fea000b800000 */
[----:B------:R-:W0:Y:S01]  /*00f0*/  LDCU.64 UR4, c[0x0][0x380] ;  /* 0x00007000ff0477ac */ /* 0x000e220008000a00 */
[----:B------:R-:W-:Y:S01]  /*0100*/  HFMA2 R7, -RZ, RZ, 0, 0 ;  /* 0x00000000ff077431 */ /* 0x000fe200000001ff */
[----:B------:R-:W1:Y:S01]  /*0110*/  LDCU UR11, c[0x0][0x390] ;  /* 0x00007200ff0b77ac */ /* 0x000e620008000800 */
[----:B------:R-:W-:Y:S02]  /*0120*/  UIADD3 UR6, UPT, UPT, -UR6, URZ, URZ ;  /* 0x000000ff06067290 */ /* 0x000fe4000fffe1ff */
[----:B0-----:R-:W-:-:S12]  /*0130*/  UIMAD.WIDE.U32 UR4, UR7, 0x4, UR4 ;  /* 0x00000004070478a5 */ /* 0x001fd8000f8e0004 */
.L_x_2:
[----:B------:R-:W-:Y:S01]  /*0140*/  IMAD.U32 R4, RZ, RZ, UR4 ;  /* 0x00000004ff047e24 */ /* 0x000fe2000f8e00ff */
[----:B------:R-:W-:-:S05]  /*0150*/  MOV R5, UR5 ;  /* 0x0000000500057c02 */ /* 0x000fca0008000f00 */
[----:B------:R-:W2:Y:S01]  /*0160*/  LDG.E R4, desc[UR8][R4.64] ;  /* 0x0000000804047981 */ /* 0x000ea2000c1e1900 */
[----:B------:R-:W-:Y:S02]  /*0170*/  UIADD3 UR4, UP1, UPT, UR4, 0x4, URZ ;  /* 0x0000000404047890 */ /* 0x000fe4000ff3e0ff */
[----:B------:R-:W-:Y:S02]  /*0180*/  UIADD3 UR6, UPT, UPT, UR6, 0x1, URZ ;  /* 0x0000000106067890 */ /* 0x000fe4000fffe0ff */
[----:B------:R-:W-:Y:S02]  /*0190*/  UIADD3.X UR5, UPT, UPT, URZ, UR5, URZ, UP1, !UPT ;  /* 0x00000005ff057290 */ /* 0x000fe40008ffe4ff */
[----:B------:R-:W-:Y:S02]  /*01a0*/  UISETP.NE.AND UP1, UPT, UR6, URZ, UPT ;  /* 0x000000ff0600728c */ /* 0x000fe4000bf25270 */
[----:B------:R-:W-:Y:S01]  /*01b0*/  UIADD3 UR7, UPT, UPT, UR7, 0x1, URZ ;  /* 0x0000000107077890 */ /* 0x000fe2000fffe0ff */
[----:B--2---:R-:W-:-:S05]  /*01c0*/  I2FP.F32.S32 R0, R4 ;  /* 0x0000000400007245 */ /* 0x004fca0000201400 */
[----:B-1----:R-:W-:-:S04]  /*01d0*/  FADD R0, R0, -UR11 ;  /* 0x8000000b00007e21 */ /* 0x002fc80008000000 */
[----:B0-----:R-:W-:-:S05]  /*01e0*/  FFMA R7, R0, R0, R7 ;  /* 0x0000000000077223 */ /* 0x001fca0000000007 */
[----:B------:R0:W-:Y:S01]  /*01f0*/  STG.E desc[UR8][R2.64], R7 ;  /* 0x0000000702007986 */ /* 0x0001e2000c101908 */
[----:B------:R-:W-:Y:S05]  /*0200*/  BRA.U UP1, `(.L_x_2) ;  /* 0xfffffffd01cc7547 */ /* 0x000fea000b83ffff */
.L_x_1:
[----:B------:R-:W-:Y:S05]  /*0210*/  BRA.U UP0, `(.L_x_0) ;  /* 0x0000000900c07547 */ /* 0x000fea000b800000 */
[----:B------:R-:W1:Y:S01]  /*0220*/  LDCU.64 UR4, c[0x0][0x380] ;  /* 0x00007000ff0477ac */ /* 0x000e620008000a00 */
[----:B------:R-:W2:Y:S01]  /*0230*/  LDCU UR6, c[0x0][0x390] ;  /* 0x00007200ff0677ac */ /* 0x000ea20008000800 */
[----:B-1----:R-:W-:Y:S02]  /*0240*/  UIMAD.WIDE.U32 UR4, UR7, 0x4, UR4 ;  /* 0x00000004070478a5 */ /* 0x002fe4000f8e0004 */
[----:B------:R-:W-:Y:S02]  /*0250*/  UIADD3 UR7, UPT, UPT, UR7, -UR10, URZ ;  /* 0x8000000a07077290 */ /* 0x000fe4000fffe0ff */
[----:B------:R-:W-:-:S04]  /*0260*/  UIADD3 UR4, UP0, UPT, UR4, 0x8, URZ ;  /* 0x0000000804047890 */ /* 0x000fc8000ff1e0ff */
[----:B------:R-:W-:Y:S02]  /*0270*/  UIADD3.X UR5, UPT, UPT, URZ, UR5, URZ, UP0, !UPT ;  /* 0x00000005ff057290 */ /* 0x000fe400087fe4ff */
[----:B------:R-:W-:Y:S01]  /*0280*/  UISETP.GE.AND UP0, UPT, UR7, URZ, UPT ;  /* 0x000000ff0700728c */ /* 0x000fe2000bf06270 */
[----:B------:R-:W-:-:S03]  /*0290*/  IMAD.U32 R4, RZ, RZ, UR4 ;  /* 0x00000004ff047e24 */ /* 0x000fc6000f8e00ff */
[----:B------:R-:W-:-:S05]  /*02a0*/  MOV R5, UR5 ;  /* 0x0000000500057c02 */ /* 0x000fca0008000f00 */
[----:B--2---:R-:W-:Y:S05]  /*02b0*/  BRA.U UP0, `(.L_x_3) ;  /* 0x0000000900347547 */ /* 0x004fea000b800000 */
[----:B------:R-:W-:Y:S02]  /*02c0*/  UIADD3 UR4, UPT, UPT, -UR7, URZ, URZ ;  /* 0x000000ff07047290 */ /* 0x000fe4000fffe1ff */
[----:B------:R-:W-:Y:S02]  /*02d0*/  UPLOP3.LUT UP0, UPT, UPT, UPT, UPT, 0x80, 0x8 ;  /* 0x000000000008789c */ /* 0x000fe40003f0f070 */
[----:B------:R-:W-:-:S09]  /*02e0*/  UISETP.GT.AND UP1, UPT, UR4, 0xc, UPT ;  /* 0x0000000c0400788c */ /* 0x000fd2000bf24270 */
[----:B------:R-:W-:Y:S05]  /*02f0*/  BRA.U !UP1, `(.L_x_4) ;  /* 0x00000005095c7547 */ /* 0x000fea000b800000 */
[----:B------:R-:W1:Y:S01]  /*0300*/  LDCU UR4, c[0x0][0x390] ;  /* 0x00007200ff0477ac */ /* 0x000e620008000800 */
[----:B------:R-:W-:-:S11]  /*0310*/  UPLOP3.LUT UP0, UPT, UPT, UPT, UPT, 0x40, 0x4 ;  /* 0x000000000004789c */ /* 0x000fd60003f0e870 */
.L_x_5:
[----:B------:R-:W2:Y:S02]  /*0320*/  LDG.E R0, desc[UR8][R4.64+-0x8] ;  /* 0xfffff80804007981 */ /* 0x000ea4000c1e1900 */
[----:B--2---:R-:W-:-:S05]  /*0330*/  I2FP.F32.S32 R0, R0 ;  /* 0x0000000000007245 */ /* 0x004fca0000201400 */
[----:B-1----:R-:W-:-:S04]  /*0340*/  FADD R0, R0, -UR4 ;  /* 0x8000000400007e21 */ /* 0x002fc80008000000 */
[----:B0--3--:R-:W-:-:S05]  /*0350*/  FFMA R7, R0, R0, R7 ;  /* 0x0000000000077223 */ /* 0x009fca0000000007 */
[----:B------:R0:W-:Y:S04]  /*0360*/  STG.E desc[UR8][R2.64], R7 ;  /* 0x0000000702007986 */ /* 0x0001e8000c101908 */
[----:B------:R-:W2:Y:S02]  /*0370*/  LDG.E R0, desc[UR8][R4.64+-0x4] ;  /* 0xfffffc0804007981 */ /* 0x000ea4000c1e1900 */
[----:B--2---:R-:W-:-:S05]  /*0380*/  I2FP.F32.S32 R0, R0 ;  /* 0x0000000000007245 */ /* 0x004fca0000201400 */
[----:B------:R-:W-:-:S04]  /*0390*/  FADD R0, R0, -UR4 ;  /* 0x8000000400007e21 */ /* 0x000fc80008000000 */
[----:B------:R-:W-:-:S05]  /*03a0*/  FFMA R9, R0, R0, R7 ;  /* 0x0000000000097223 */ /* 0x000fca0000000007 */
[----:B------:R1:W-:Y:S04]  /*03b0*/  STG.E desc[UR8][R2.64], R9 ;  /* 0x0000000902007986 */ /* 0x0003e8000c101908 */
[----:B------:R-:W2:Y:S02]  /*03c0*/  LDG.E R0, desc[UR8][R4.64] ;  /* 0x0000000804007981 */ /* 0x000ea4000c1e1900 */
[----:B--2---:R-:W-:-:S05]  /*03d0*/  I2FP.F32.S32 R0, R0 ;  /* 0x0000000000007245 */ /* 0x004fca0000201400 */
[----:B------:R-:W-:-:S04]  /*03e0*/  FADD R0, R0, -UR4 ;  /* 0x8000000400007e21 */ /* 0x000fc80008000000 */
[----:B------:R-:W-:-:S05]  /*03f0*/  FFMA R11, R0, R0, R9 ;  /* 0x00000000000b7223 */ /* 0x000fca0000000009 */
[----:B------:R2:W-:Y:S04]  /*0400*/  STG.E desc[UR8][R2.64], R11 ;  /* 0x0000000b02007986 */ /* 0x0005e8000c101908 */
[----:B------:R-:W3:Y:S02]  /*0410*/  LDG.E R0, desc[UR8][R4.64+0x4] ;  /* 0x0000040804007981 */ /* 0x000ee4000c1e1900 */
[----:B---3--:R-:W-:-:S05]  /*0420*/  I2FP.F32.S32 R0, R0 ;  /* 0x0000000000007245 */ /* 0x008fca0000201400 */
[----:B------:R-:W-:-:S04]  /*0430*/  FADD R0, R0, -UR4 ;  /* 0x8000000400007e21 */ /* 0x000fc80008000000 */
[----:B0-----:R-:W-:-:S05]  /*0440*/  FFMA R7, R0, R0, R11 ;  /* 0x0000000000077223 */ /* 0x001fca000000000b */
[----:B------:R0:W-:Y:S04]  /*0450*/  STG.E desc[UR8][R2.64], R7 ;  /* 0x0000000702007986 */ /* 0x0001e8000c101908 */
[----:B------:R-:W3:Y:S02]  /*0460*/  LDG.E R0, desc[UR8][R4.64+0x8] ;  /* 0x0000080804007981 */ /* 0x000ee4000c1e1900 */
[----:B---3--:R-:W-:-:S05]  /*0470*/  I2FP.F32.S32 R0, R0 ;  /* 0x0000000000007245 */ /* 0x008fca0000201400 */
[----:B------:R-:W-:-:S04]  /*0480*/  FADD R0, R0, -UR4 ;  /* 0x8000000400007e21 */ /* 0x000fc80008000000 */
[----:B-1----:R-:W-:-:S05]  /*0490*/  FFMA R9, R0, R0, R7 ;  /* 0x0000000000097223 */ /* 0x002fca0000000007 */
[----:B------:R1:W-:Y:S04]  /*04a0*/  STG.E desc[UR8][R2.64], R9 ;  /* 0x0000000902007986 */ /* 0x0003e8000c101908 */
[----:B------:R-:W3:Y:S02]  /*04b0*/  LDG.E R0, desc[UR8][R4.64+0xc] ;  /* 0x00000c0804007981 */ /* 0x000ee4000c1e1900 */
[----:B---3--:R-:W-:-:S05]  /*04c0*/  I2FP.F32.S32 R0, R0 ;  /* 0x0000000000007245 */ /* 0x008fca0000201400 */
[----:B------:R-:W-:-:S04]  /*04d0*/  FADD R0, R0, -UR4 ;  /* 0x8000000400007e21 */ /* 0x000fc80008000000 */
[----:B--2---:R-:W-:-:S05]  /*04e0*/  FFMA R11, R0, R0, R9 ;  /* 0x00000000000b7223 */ /* 0x004fca0000000009 */
        /* <DEDUP_REMOVED lines=41> */
[----:B------:R-:W4:Y:S02]  /*0780*/  LDG.E R0, desc[UR8][R4.64+0x30] ;  /* 0x0000300804007981 */ /* 0x000f24000c1e1900 */
[----:B----4-:R-:W-:-:S05]  /*0790*/  I2FP.F32.S32 R0, R0 ;  /* 0x0000000000007245 */ /* 0x010fca0000201400 */
[----:B------:R-:W-:-:S04]  /*07a0*/  FADD R0, R0, -UR4 ;  /* 0x8000000400007e21 */ /* 0x000fc80008000000 */
[----:B--2---:R-:W-:-:S05]  /*07b0*/  FFMA R11, R0, R0, R9 ;  /* 0x00000000000b7223 */ /* 0x004fca0000000009 */
[----:B------:R3:W-:Y:S04]  /*07c0*/  STG.E desc[UR8][R2.64], R11 ;  /* 0x0000000b02007986 */ /* 0x0007e8000c101908 */
[----:B------:R1:W2:Y:S01]  /*07d0*/  LDG.E R0, desc[UR8][R4.64+0x34] ;  /* 0x0000340804007981 */ /* 0x0002a2000c1e1900 */
[----:B------:R-:W-:-:S04]  /*07e0*/  UIADD3 UR7, UPT, UPT, UR7, 0x10, URZ ;  /* 0x0000001007077890 */ /* 0x000fc8000fffe0ff */
[----:B------:R-:W-:Y:S01]  /*07f0*/  UISETP.GE.AND UP1, UPT, UR7, -0xc, UPT ;  /* 0xfffffff40700788c */ /* 0x000fe2000bf26270 */
[----:B-1----:R-:W-:-:S05]  /*0800*/  IADD3 R4, P0, PT, R4, 0x40, RZ ;  /* 0x0000004004047810 */ /* 0x002fca0007f1e0ff */
[----:B------:R-:W-:Y:S01]  /*0810*/  IMAD.X R5, RZ, RZ, R5, P0 ;  /* 0x000000ffff057224 */ /* 0x000fe200000e0605 */
[----:B--2---:R-:W-:-:S05]  /*0820*/  I2FP.F32.S32 R0, R0 ;  /* 0x0000000000007245 */ /* 0x004fca0000201400 */
[----:B------:R-:W-:-:S04]  /*0830*/  FADD R0, R0, -UR4 ;  /* 0x8000000400007e21 */ /* 0x000fc80008000000 */
[----:B0-----:R-:W-:-:S05]  /*0840*/  FFMA R7, R0, R0, R11 ;  /* 0x0000000000077223 */ /* 0x001fca000000000b */
[----:B------:R3:W-:Y:S01]  /*0850*/  STG.E desc[UR8][R2.64], R7 ;  /* 0x0000000702007986 */ /* 0x0007e2000c101908 */
[----:B------:R-:W-:Y:S05]  /*0860*/  BRA.U !UP1, `(.L_x_5) ;  /* 0xfffffff909ac7547 */ /* 0x000fea000b83ffff */
.L_x_4:
[----:B------:R-:W-:-:S04]  /*0870*/  UIADD3 UR4, UPT, UPT, -UR7, URZ, URZ ;  /* 0x000000ff07047290 */ /* 0x000fc8000fffe1ff */
[----:B------:R-:W-:-:S09]  /*0880*/  UISETP.GT.AND UP1, UPT, UR4, 0x4, UPT ;  /* 0x000000040400788c */ /* 0x000fd2000bf24270 */
[----:B------:R-:W-:Y:S05]  /*0890*/  BRA.U !UP1, `(.L_x_6) ;  /* 0x0000000109b47547 */ /* 0x000fea000b800000 */
[----:B------:R-:W2:Y:S01]  /*08a0*/  LDG.E R0, desc[UR8][R4.64+-0x8] ;  /* 0xfffff80804007981 */ /* 0x000ea2000c1e1900 */
[----:B------:R-:W1:Y:S01]  /*08b0*/  LDCU UR4, c[0x0][0x390] ;  /* 0x00007200ff0477ac */ /* 0x000e620008000800 */
        /* <DEDUP_REMOVED lines=29> */
[----:B------:R-:W2:Y:S02]  /*0a90*/  LDG.E R0, desc[UR8][R4.64+0x10] ;  /* 0x0000100804007981 */ /* 0x000ea4000c1e1900 */
[----:B--2---:R-:W-:-:S05]  /*0aa0*/  I2FP.F32.S32 R0, R0 ;  /* 0x0000000000007245 */ /* 0x004fca0000201400 */
[----:B------:R-:W-:-:S04]  /*0ab0*/  FADD R0, R0, -UR4 ;  /* 0x8000000400007e21 */ /* 0x000fc80008000000 */
[----:B------:R-:W-:-:S05]  /*0ac0*/  FFMA R13, R0, R0, R11 ;  /* 0x00000000000d7223 */ /* 0x000fca000000000b */
[----:B------:R1:W-:Y:S04]  /*0ad0*/  STG.E desc[UR8][R2.64], R13 ;  /* 0x0000000d02007986 */ /* 0x0003e8000c101908 */
[----:B------:R2:W3:Y:S01]  /*0ae0*/  LDG.E R0, desc[UR8][R4.64+0x14] ;  /* 0x0000140804007981 */ /* 0x0004e2000c1e1900 */
[----:B------:R-:W-:Y:S02]  /*0af0*/  UIADD3 UR7, UPT, UPT, UR7, 0x8, URZ ;  /* 0x0000000807077890 */ /* 0x000fe4000fffe0ff */
[----:B------:R-:W-:Y:S01]  /*0b00*/  UPLOP3.LUT UP0, UPT, UPT, UPT, UPT, 0x40, 0x4 ;  /* 0x000000000004789c */ /* 0x000fe20003f0e870 */
[----:B--2---:R-:W-:-:S04]  /*0b10*/  IADD3 R4, P0, PT, R4, 0x20, RZ ;  /* 0x0000002004047810 */ /* 0x004fc80007f1e0ff */
[----:B------:R-:W-:Y:S02]  /*0b20*/  IADD3.X R5, PT, PT, RZ, R5, RZ, P0, !PT ;  /* 0x00000005ff057210 */ /* 0x000fe400007fe4ff */
[----:B---3--:R-:W-:-:S05]  /*0b30*/  I2FP.F32.S32 R0, R0 ;  /* 0x0000000000007245 */ /* 0x008fca0000201400 */
[----:B------:R-:W-:-:S04]  /*0b40*/  FADD R0, R0, -UR4 ;  /* 0x8000000400007e21 */ /* 0x000fc80008000000 */
[----:B0-----:R-:W-:-:S05]  /*0b50*/  FFMA R7, R0, R0, R13 ;  /* 0x0000000000077223 */ /* 0x001fca000000000d */
[----:B------:R1:W-:Y:S02]  /*0b60*/  STG.E desc[UR8][R2.64], R7 ;  /* 0x0000000702007986 */ /* 0x0003e4000c101908 */
.L_x_6:
[----:B------:R-:W-:-:S09]  /*0b70*/  UISETP.NE.OR UP0, UPT, UR7, URZ, UP0 ;  /* 0x000000ff0700728c */ /* 0x000fd20008705670 */
[----:B------:R-:W-:Y:S05]  /*0b80*/  BRA.U !UP0, `(.L_x_0) ;  /* 0x0000000108647547 */ /* 0x000fea000b800000 */
.L_x_3:
[----:B--2---:R-:W2:Y:S02]  /*0b90*/  LDG.E R0, desc[UR8][R4.64+-0x8] ;  /* 0xfffff80804007981 */ /* 0x004ea4000c1e1900 */
[----:B--2---:R-:W-:-:S05]  /*0ba0*/  I2FP.F32.S32 R0, R0 ;  /* 0x0000000000007245 */ /* 0x004fca0000201400 */
[----:B------:R-:W-:-:S04]  /*0bb0*/  FADD R0, R0, -UR6 ;  /* 0x8000000600007e21 */ /* 0x000fc80008000000 */
[----:B01-3--:R-:W-:-:S05]  /*0bc0*/  FFMA R7, R0, R0, R7 ;  /* 0x0000000000077223 */ /* 0x00bfca0000000007 */
        /* <DEDUP_REMOVED lines=9> */
[----:B------:R-:W-:-:S05]  /*0c60*/  FFMA R11, R0, R0, R9 ;  /* 0x00000000000b7223 */ /* 0x000fca0000000009 */
[----:B------:R2:W-:Y:S04]  /*0c70*/  STG.E desc[UR8][R2.64], R11 ;  /* 0x0000000b02007986 */ /* 0x0005e8000c101908 */
[----:B------:R1:W3:Y:S01]  /*0c80*/  LDG.E R0, desc[UR8][R4.64+0x4] ;  /* 0x0000040804007981 */ /* 0x0002e2000c1e1900 */
[----:B------:R-:W-:-:S04]  /*0c90*/  UIADD3 UR7, UPT, UPT, UR7, 0x4, URZ ;  /* 0x0000000407077890 */ /* 0x000fc8000fffe0ff */
[----:B------:R-:W-:Y:S01]  /*0ca0*/  UISETP.NE.AND UP0, UPT, UR7, URZ, UPT ;  /* 0x000000ff0700728c */ /* 0x000fe2000bf05270 */
[----:B-1----:R-:W-:-:S05]  /*0cb0*/  IADD3 R4, P0, PT, R4, 0x10, RZ ;  /* 0x0000001004047810 */ /* 0x002fca0007f1e0ff */
[----:B------:R-:W-:Y:S01]  /*0cc0*/  IMAD.X R5, RZ, RZ, R5, P0 ;  /* 0x000000ffff057224 */ /* 0x000fe200000e0605 */
[----:B---3--:R-:W-:-:S05]  /*0cd0*/  I2FP.F32.S32 R0, R0 ;  /* 0x0000000000007245 */ /* 0x008fca0000201400 */
[----:B------:R-:W-:-:S04]  /*0ce0*/  FADD R0, R0, -UR6 ;  /* 0x8000000600007e21 */ /* 0x000fc80008000000 */
[----:B0-----:R-:W-:-:S05]  /*0cf0*/  FFMA R7, R0, R0, R11 ;  /* 0x0000000000077223 */ /* 0x001fca000000000b */
[----:B------:R2:W-:Y:S01]  /*0d00*/  STG.E desc[UR8][R2.64], R7 ;  /* 0x0000000702007986 */ /* 0x0005e2000c101908 */
[----:B------:R-:W-:Y:S05]  /*0d10*/  BRA.U UP0, `(.L_x_3) ;  /* 0xfffffffd009c7547 */ /* 0x000fea000b83ffff */
.L_x_0:
[----:B------:R-:W-:-:S04]  /*0d20*/  I2FP.F32.S32 R4, UR10 ;  /* 0x0000000a00047c45 */ /* 0x000fc80008201400 */
[----:B0123--:R-:W0:Y:S08]  /*0d30*/  MUFU.RCP R3, R4 ;  /* 0x0000000400037308 */ /* 0x00fe300000001000 */
[----:B------:R-:W1:Y:S01]  /*0d40*/  FCHK P0, R7, R4 ;  /* 0x0000000407007302 */ /* 0x000e620000000000 */
[----:B0-----:R-:W-:-:S04]  /*0d50*/  FFMA R0, -R4, R3, 1 ;  /* 0x3f80000004007423 */ /* 0x001fc80000000103 */
[----:B------:R-:W-:-:S04]  /*0d60*/  FFMA R0, R3, R0, R3 ;  /* 0x0000000003007223 */ /* 0x000fc80000000003 */
[----:B------:R-:W-:-:S04]  /*0d70*/  FFMA R3, R0, R7, RZ ;  /* 0x0000000700037223 */ /* 0x000fc800000000ff */
[----:B------:R-:W-:-:S04]  /*0d80*/  FFMA R2, -R4, R3, R7 ;  /* 0x0000000304027223 */ /* 0x000fc80000000107 */
[----:B------:R-:W-:Y:S01]  /*0d90*/  FFMA R5, R0, R2, R3 ;  /* 0x0000000200057223 */ /* 0x000fe20000000003 */
[----:B-1----:R-:W-:Y:S06]  /*0da0*/  @!P0 BRA `(.L_x_7) ;  /* 0x00000000000c8947 */ /* 0x002fec0003800000 */
[----:B------:R-:W-:Y:S02]  /*0db0*/  MOV R3, R7 ;  /* 0x0000000700037202 */ /* 0x000fe40000000f00 */
[----:B------:R-:W-:-:S07]  /*0dc0*/  MOV R2, 0xde0 ;  /* 0x00000de000027802 */ /* 0x000fce0000000f00 */
[----:B------:R-:W-:Y:S05]  /*0dd0*/  CALL.REL.NOINC `($__internal_0_$__cuda_sm3x_div_rn_noftz_f32_slowpath) ;  /* 0x00000000000c7944 */ /* 0x000fea0003c00000 */
.L_x_7:
[----:B------:R-:W0:Y:S02]  /*0de0*/  LDC.64 R2, c[0x0][0x388] ;  /* 0x0000e200ff027b82 */ /* 0x000e240000000a00 */
[----:B0-----:R-:W-:Y:S01]  /*0df0*/  STG.E desc[UR8][R2.64], R5 ;  /* 0x0000000502007986 */ /* 0x001fe2000c101908 */
[----:B------:R-:W-:Y:S05]  /*0e00*/  EXIT ;  /* 0x000000000000794d */ /* 0x000fea0003800000 */
        .weak           $__internal_0_$__cuda_sm3x_div_rn_noftz_f32_slowpath
        .type           $__internal_0_$__cuda_sm3x_div_rn_noftz_f32_slowpath,@function
        .size           $__internal_0_$__cuda_sm3x_div_rn_noftz_f32_slowpath,(.L_x_17 - $__internal_0_$__cuda_sm3x_div_rn_noftz_f32_slowpath)
$__internal_0_$__cuda_sm3x_div_rn_noftz_f32_slowpath:
[----:B------:R-:W-:Y:S02]  /*0e10*/  SHF.R.U32.HI R5, RZ, 0x17, R4 ;  /* 0x00000017ff057819 */ /* 0x000fe40000011604 */
[----:B------:R-:W-:Y:S02]  /*0e20*/  SHF.R.U32.HI R0, RZ, 0x17, R3 ;  /* 0x00000017ff007819 */ /* 0x000fe40000011603 */
[----:B------:R-:W-:Y:S02]  /*0e30*/  LOP3.LUT R5, R5, 0xff, RZ, 0xc0, !PT ;  /* 0x000000ff05057812 */ /* 0x000fe400078ec0ff */
[----:B------:R-:W-:-:S03]  /*0e40*/  LOP3.LUT R10, R0, 0xff, RZ, 0xc0, !PT ;  /* 0x000000ff000a7812 */ /* 0x000fc600078ec0ff */
[----:B------:R-:W-:Y:S01]  /*0e50*/  VIADD R7, R5, 0xffffffff ;  /* 0xffffffff05077836 */ /* 0x000fe20000000000 */
[----:B------:R-:W-:-:S04]  /*0e60*/  IADD3 R8, PT, PT, R10, -0x1, RZ ;  /* 0xffffffff0a087810 */ /* 0x000fc80007ffe0ff */
[----:B------:R-:W-:-:S04]  /*0e70*/  ISETP.GT.U32.AND P0, PT, R7, 0xfd, PT ;  /* 0x000000fd0700780c */ /* 0x000fc80003f04070 */
[----:B------:R-:W-:-:S13]  /*0e80*/  ISETP.GT.U32.OR P0, PT, R8, 0xfd, P0 ;  /* 0x000000fd0800780c */ /* 0x000fda0000704470 */
[----:B------:R-:W-:Y:S01]  /*0e90*/  @!P0 IMAD.MOV.U32 R6, RZ, RZ, RZ ;  /* 0x000000ffff068224 */ /* 0x000fe200078e00ff */
[----:B------:R-:W-:Y:S06]  /*0ea0*/  @!P0 BRA `(.L_x_8) ;  /* 0x0000000000608947 */ /* 0x000fec0003800000 */
[----:B------:R-:W-:Y:S02]  /*0eb0*/  FSETP.GTU.FTZ.AND P0, PT, |R3|, +INF , PT ;  /* 0x7f8000000300780b */ /* 0x000fe40003f1c200 */
[----:B------:R-:W-:Y:S02]  /*0ec0*/  FSETP.GTU.FTZ.AND P1, PT, |R4|, +INF , PT ;  /* 0x7f8000000400780b */ /* 0x000fe40003f3c200 */
[----:B------:R-:W-:Y:S02]  /*0ed0*/  MOV R0, R4 ;  /* 0x0000000400007202 */ /* 0x000fe40000000f00 */
[----:B------:R-:W-:-:S13]  /*0ee0*/  PLOP3.LUT P0, PT, P0, P1, PT, 0xf8, 0x8f ;  /* 0x00000000008f781c */ /* 0x000fda0000703f70 */
[----:B------:R-:W-:Y:S05]  /*0ef0*/  @P0 BRA `(.L_x_9) ;  /* 0x0000000400440947 */ /* 0x000fea0003800000 */
[----:B------:R-:W-:-:S13]  /*0f00*/  LOP3.LUT P0, RZ, R4, 0x7fffffff, R3, 0xc8, !PT ;  /* 0x7fffffff04ff7812 */ /* 0x000fda000780c803 */
[----:B------:R-:W-:Y:S05]  /*0f10*/  @!P0 BRA `(.L_x_10) ;  /* 0x0000000400348947 */ /* 0x000fea0003800000 */
[C---:B------:R-:W-:Y:S02]  /*0f20*/  FSETP.NEU.FTZ.AND P2, PT, |R3|.reuse, +INF , PT ;  /* 0x7f8000000300780b */ /* 0x040fe40003f5d200 */
[----:B------:R-:W-:Y:S02]  /*0f30*/  FSETP.NEU.FTZ.AND P1, PT, |R0|, +INF , PT ;  /* 0x7f8000000000780b */ /* 0x000fe40003f3d200 */
[----:B------:R-:W-:-:S11]  /*0f40*/  FSETP.NEU.FTZ.AND P0, PT, |R3|, +INF , PT ;  /* 0x7f8000000300780b */ /* 0x000fd60003f1d200 */
[----:B------:R-:W-:Y:S05]  /*0f50*/  @!P1 BRA !P2, `(.L_x_10) ;  /* 0x0000000400249947 */ /* 0x000fea0005000000 */
[----:B------:R-:W-:-:S04]  /*0f60*/  LOP3.LUT P2, RZ, R3, 0x7fffffff, RZ, 0xc0, !PT ;  /* 0x7fffffff03ff7812 */ /* 0x000fc8000784c0ff */
[----:B------:R-:W-:-:S13]  /*0f70*/  PLOP3.LUT P1, PT, P1, P2, PT, 0x2f, 0xf2 ;  /* 0x0000000000f2781c */ /* 0x000fda0000f24577 */
[----:B------:R-:W-:Y:S05]  /*0f80*/  @P1 BRA `(.L_x_11) ;  /* 0x0000000400101947 */ /* 0x000fea0003800000 */
[----:B------:R-:W-:-:S04]  /*0f90*/  LOP3.LUT P1, RZ, R4, 0x7fffffff, RZ, 0xc0, !PT ;  /* 0x7fffffff04ff7812 */ /* 0x000fc8000782c0ff */
[----:B------:R-:W-:-:S13]  /*0fa0*/  PLOP3.LUT P0, PT, P0, P1, PT, 0x2f, 0xf2 ;  /* 0x0000000000f2781c */ /* 0x000fda0000702577 */
[----:B------:R-:W-:Y:S05]  /*0fb0*/  @P0 BRA `(.L_x_12) ;  /* 0x0000000000f80947 */ /* 0x000fea0003800000 */
[----:B------:R-:W-:Y:S02]  /*0fc0*/  ISETP.GE.AND P0, PT, R8, RZ, PT ;  /* 0x000000ff0800720c */ /* 0x000fe40003f06270 */
[----:B------:R-:W-:-:S11]  /*0fd0*/  ISETP.GE.AND P1, PT, R7, RZ, PT ;  /* 0x000000ff0700720c */ /* 0x000fd60003f26270 */
[----:B------:R-:W-:Y:S01]  /*0fe0*/  @P0 IMAD.MOV.U32 R6, RZ, RZ, RZ ;  /* 0x000000ffff060224 */ /* 0x000fe200078e00ff */
[----:B------:R-:W-:Y:S01]  /*0ff0*/  @!P0 MOV R6, 0xffffffc0 ;  /* 0xffffffc000068802 */ /* 0x000fe20000000f00 */
[----:B------:R-:W-:Y:S01]  /*1000*/  @!P0 FFMA R3, R3, 1.84467440737095516160e+19, RZ ;  /* 0x5f80000003038823 */ /* 0x000fe200000000ff */
[----:B------:R-:W-:-:S03]  /*1010*/  @!P1 FFMA R4, R0, 1.84467440737095516160e+19, RZ ;  /* 0x5f80000000049823 */ /* 0x000fc600000000ff */
[----:B------:R-:W-:-:S07]  /*1020*/  @!P1 VIADD R6, R6, 0x40 ;  /* 0x0000004006069836 */ /* 0x000fce0000000000 */
.L_x_8:
[----:B------:R-:W-:-:S04]  /*1030*/  LEA R7, R5, 0xc0800000, 0x17 ;  /* 0xc080000005077811 */ /* 0x000fc800078eb8ff */
[----:B------:R-:W-:Y:S01]  /*1040*/  IADD3 R7, PT, PT, -R7, R4, RZ ;  /* 0x0000000407077210 */ /* 0x000fe20007ffe1ff */
[----:B------:R-:W-:-:S03]  /*1050*/  VIADD R4, R10, 0xffffff81 ;  /* 0xffffff810a047836 */ /* 0x000fc60000000000 */
[----:B------:R-:W0:Y:S01]  /*1060*/  MUFU.RCP R8, R7 ;  /* 0x0000000700087308 */ /* 0x000e220000001000 */
[----:B------:R-:W-:Y:S01]  /*1070*/  FADD.FTZ R9, -R7, -RZ ;  /* 0x800000ff07097221 */ /* 0x000fe20000010100 */
[C---:B------:R-:W-:Y:S01]  /*1080*/  IMAD R0, R4.reuse, -0x800000, R3 ;  /* 0xff80000004007824 */ /* 0x040fe200078e0203 */
[----:B------:R-:W-:-:S04]  /*1090*/  IADD3 R5, PT, PT, R4, 0x7f, -R5 ;  /* 0x0000007f04057810 */ /* 0x000fc80007ffe805 */
[----:B------:R-:W-:Y:S01]  /*10a0*/  IADD3 R5, PT, PT, R5, R6, RZ ;  /* 0x0000000605057210 */ /* 0x000fe20007ffe0ff */
[----:B0-----:R-:W-:-:S04]  /*10b0*/  FFMA R11, R8, R9, 1 ;  /* 0x3f800000080b7423 */ /* 0x001fc80000000009 */
[----:B------:R-:W-:-:S04]  /*10c0*/  FFMA R10, R8, R11, R8 ;  /* 0x0000000b080a7223 */ /* 0x000fc80000000008 */
[----:B------:R-:W-:-:S04]  /*10d0*/  FFMA R3, R0, R10, RZ ;  /* 0x0000000a00037223 */ /* 0x000fc800000000ff */
[----:B------:R-:W-:-:S04]  /*10e0*/  FFMA R8, R9, R3, R0 ;  /* 0x0000000309087223 */ /* 0x000fc80000000000 */
[----:B------:R-:W-:-:S04]  /*10f0*/  FFMA R11, R10, R8, R3 ;  /* 0x000000080a0b7223 */ /* 0x000fc80000000003 */
[----:B------:R-:W-:-:S04]  /*1100*/  FFMA R8, R9, R11, R0 ;  /* 0x0000000b09087223 */ /* 0x000fc80000000000 */
[----:B------:R-:W-:-:S05]  /*1110*/  FFMA R3, R10, R8, R11 ;  /* 0x000000080a037223 */ /* 0x000fca000000000b */
[----:B------:R-:W-:-:S04]  /*1120*/  SHF.R.U32.HI R0, RZ, 0x17, R3 ;  /* 0x00000017ff007819 */ /* 0x000fc80000011603 */
[----:B------:R-:W-:-:S05]  /*1130*/  LOP3.LUT R0, R0, 0xff, RZ, 0xc0, !PT ;  /* 0x000000ff00007812 */ /* 0x000fca00078ec0ff */
[----:B------:R-:W-:-:S05]  /*1140*/  IMAD.IADD R6, R0, 0x1, R5 ;  /* 0x0000000100067824 */ /* 0x000fca00078e0205 */
[----:B------:R-:W-:-:S04]  /*1150*/  IADD3 R0, PT, PT, R6, -0x1, RZ ;  /* 0xffffffff06007810 */ /* 0x000fc80007ffe0ff */
[----:B------:R-:W-:-:S13]  /*1160*/  ISETP.GE.U32.AND P0, PT, R0, 0xfe, PT ;  /* 0x000000fe0000780c */ /* 0x000fda0003f06070 */
[----:B------:R-:W-:Y:S05]  /*1170*/  @!P0 BRA `(.L_x_13) ;  /* 0x0000000000808947 */ /* 0x000fea0003800000 */
[----:B------:R-:W-:-:S13]  /*1180*/  ISETP.GT.AND P0, PT, R6, 0xfe, PT ;  /* 0x000000fe0600780c */ /* 0x000fda0003f04270 */
[----:B------:R-:W-:Y:S05]  /*1190*/  @P0 BRA `(.L_x_14) ;  /* 0x00000000006c0947 */ /* 0x000fea0003800000 */
[----:B------:R-:W-:-:S13]  /*11a0*/  ISETP.GE.AND P0, PT, R6, 0x1, PT ;  /* 0x000000010600780c */ /* 0x000fda0003f06270 */
[----:B------:R-:W-:Y:S05]  /*11b0*/  @P0 BRA `(.L_x_15) ;  /* 0x0000000000980947 */ /* 0x000fea0003800000 */
[----:B------:R-:W-:Y:S02]  /*11c0*/  ISETP.GE.AND P0, PT, R6, -0x18, PT ;  /* 0xffffffe80600780c */ /* 0x000fe40003f06270 */
[----:B------:R-:W-:-:S11]  /*11d0*/  LOP3.LUT R3, R3, 0x80000000, RZ, 0xc0, !PT ;  /* 0x8000000003037812 */ /* 0x000fd600078ec0ff */
[----:B------:R-:W-:Y:S05]  /*11e0*/  @!P0 BRA `(.L_x_15) ;  /* 0x00000000008c8947 */ /* 0x000fea0003800000 */
[-CC-:B------:R-:W-:Y:S01]  /*11f0*/  FFMA.RZ R0, R10, R8.reuse, R11.reuse ;  /* 0x000000080a007223 */ /* 0x180fe2000000c00b */
[----:B------:R-:W-:Y:S02]  /*1200*/  VIADD R7, R6, 0x20 ;  /* 0x0000002006077836 */ /* 0x000fe40000000000 */
[-CC-:B------:R-:W-:Y:S01]  /*1210*/  FFMA.RM R5, R10, R8.reuse, R11.reuse ;  /* 0x000000080a057223 */ /* 0x180fe2000000400b */
[----:B------:R-:W-:Y:S02]  /*1220*/  ISETP.NE.AND P2, PT, R6, RZ, PT ;  /* 0x000000ff0600720c */ /* 0x000fe40003f45270 */
[----:B------:R-:W-:Y:S01]  /*1230*/  LOP3.LUT R4, R0, 0x7fffff, RZ, 0xc0, !PT ;  /* 0x007fffff00047812 */ /* 0x000fe200078ec0ff */
[----:B------:R-:W-:Y:S01]  /*1240*/  FFMA.RP R0, R10, R8, R11 ;  /* 0x000000080a007223 */ /* 0x000fe2000000800b */
[----:B------:R-:W-:Y:S02]  /*1250*/  ISETP.NE.AND P1, PT, R6, RZ, PT ;  /* 0x000000ff0600720c */ /* 0x000fe40003f25270 */
[----:B------:R-:W-:-:S02]  /*1260*/  LOP3.LUT R4, R4, 0x800000, RZ, 0xfc, !PT ;  /* 0x0080000004047812 */ /* 0x000fc400078efcff */
[----:B------:R-:W-:Y:S02]  /*1270*/  IADD3 R6, PT, PT, -R6, RZ, RZ ;  /* 0x000000ff06067210 */ /* 0x000fe40007ffe1ff */
[----:B------:R-:W-:Y:S02]  /*1280*/  SHF.L.U32 R7, R4, R7, RZ ;  /* 0x0000000704077219 */ /* 0x000fe400000006ff */
[----:B------:R-:W-:Y:S02]  /*1290*/  FSETP.NEU.FTZ.AND P0, PT, R0, R5, PT ;  /* 0x000000050000720b */ /* 0x000fe40003f1d000 */
[----:B------:R-:W-:Y:S02]  /*12a0*/  SEL R5, R6, RZ, P2 ;  /* 0x000000ff06057207 */ /* 0x000fe40001000000 */
[----:B------:R-:W-:Y:S02]  /*12b0*/  ISETP.NE.AND P1, PT, R7, RZ, P1 ;  /* 0x000000ff0700720c */ /* 0x000fe40000f25270 */
[----:B------:R-:W-:-:S02]  /*12c0*/  SHF.R.U32.HI R5, RZ, R5, R4 ;  /* 0x00000005ff057219 */ /* 0x000fc40000011604 */
[----:B------:R-:W-:Y:S02]  /*12d0*/  PLOP3.LUT P0, PT, P0, P1, PT, 0xf8, 0x8f ;  /* 0x00000000008f781c */ /* 0x000fe40000703f70 */
[----:B------:R-:W-:Y:S02]  /*12e0*/  SHF.R.U32.HI R7, RZ, 0x1, R5 ;  /* 0x00000001ff077819 */ /* 0x000fe40000011605 */
[----:B------:R-:W-:-:S04]  /*12f0*/  SEL R0, RZ, 0x1, !P0 ;  /* 0x00000001ff007807 */ /* 0x000fc80004000000 */
[----:B------:R-:W-:-:S04]  /*1300*/  LOP3.LUT R0, R0, 0x1, R7, 0xf8, !PT ;  /* 0x0000000100007812 */ /* 0x000fc800078ef807 */
[----:B------:R-:W-:-:S05]  /*1310*/  LOP3.LUT R0, R0, R5, RZ, 0xc0, !PT ;  /* 0x0000000500007212 */ /* 0x000fca00078ec0ff */
[----:B------:R-:W-:-:S05]  /*1320*/  IMAD.IADD R0, R7, 0x1, R0 ;  /* 0x0000000107007824 */ /* 0x000fca00078e0200 */
[----:B------:R-:W-:Y:S01]  /*1330*/  LOP3.LUT R3, R0, R3, RZ, 0xfc, !PT ;  /* 0x0000000300037212 */ /* 0x000fe200078efcff */
[----:B------:R-:W-:Y:S06]  /*1340*/  BRA `(.L_x_15) ;  /* 0x0000000000347947 */ /* 0x000fec0003800000 */
.L_x_14:
[----:B------:R-:W-:-:S04]  /*1350*/  LOP3.LUT R3, R3, 0x80000000, RZ, 0xc0, !PT ;  /* 0x8000000003037812 */ /* 0x000fc800078ec0ff */
[----:B------:R-:W-:Y:S01]  /*1360*/  LOP3.LUT R3, R3, 0x7f800000, RZ, 0xfc, !PT ;  /* 0x7f80000003037812 */ /* 0x000fe200078efcff */
[----:B------:R-:W-:Y:S06]  /*1370*/  BRA `(.L_x_15) ;  /* 0x0000000000287947 */ /* 0x000fec0003800000 */
.L_x_13:
[----:B------:R-:W-:Y:S01]  /*1380*/  LEA R3, R5, R3, 0x17 ;  /* 0x0000000305037211 */ /* 0x000fe200078eb8ff */
[----:B------:R-:W-:Y:S06]  /*1390*/  BRA `(.L_x_15) ;  /* 0x0000000000207947 */ /* 0x000fec0003800000 */
.L_x_12:
[----:B------:R-:W-:-:S04]  /*13a0*/  LOP3.LUT R3, R4, 0x80000000, R3, 0x48, !PT ;  /* 0x8000000004037812 */ /* 0x000fc800078e4803 */
[----:B------:R-:W-:Y:S01]  /*13b0*/  LOP3.LUT R3, R3, 0x7f800000, RZ, 0xfc, !PT ;  /* 0x7f80000003037812 */ /* 0x000fe200078efcff */
[----:B------:R-:W-:Y:S06]  /*13c0*/  BRA `(.L_x_15) ;  /* 0x0000000000147947 */ /* 0x000fec0003800000 */
.L_x_11:
[----:B------:R-:W-:Y:S01]  /*13d0*/  LOP3.LUT R3, R4, 0x80000000, R3, 0x48, !PT ;  /* 0x8000000004037812 */ /* 0x000fe200078e4803 */
[----:B------:R-:W-:Y:S06]  /*13e0*/  BRA `(.L_x_15) ;  /* 0x00000000000c7947 */ /* 0x000fec0003800000 */
.L_x_10:
[----:B------:R-:W0:Y:S01]  /*13f0*/  MUFU.RSQ R3, -QNAN ;  /* 0xffc0000000037908 */ /* 0x000e220000001400 */
[----:B------:R-:W-:Y:S05]  /*1400*/  BRA `(.L_x_15) ;  /* 0x0000000000047947 */ /* 0x000fea0003800000 */
.L_x_9:
[----:B------:R-:W-:-:S07]  /*1410*/  FADD.FTZ R3, R3, R0 ;  /* 0x0000000003037221 */ /* 0x000fce0000010000 */
.L_x_15:
[----:B0-----:R-:W-:Y:S02]  /*1420*/  IMAD.MOV.U32 R5, RZ, RZ, R3 ;  /* 0x000000ffff057224 */ /* 0x001fe400078e0003 */
[----:B------:R-:W-:-:S04]  /*1430*/  HFMA2 R3, -RZ, RZ, 0, 0 ;  /* 0x00000000ff037431 */ /* 0x000fc800000001ff */
[----:B------:R-:W-:Y:S05]  /*1440*/  RET.REL.NODEC R2 `(_Z18standard_deviationPiPffi) ;  /* 0xffffffe802ec7950 */ /* 0x000fea0003c3ffff */
.L_x_16:
[----:B------:R-:W-:-:S00]  /*1450*/  BRA `(.L_x_16) ;  /* 0xfffffffc00fc7947 */ /* 0x000fc0000383ffff */
[----:B------:R-:W-:-:S00]  /*1460*/  NOP ;  /* 0x0000000000007918 */ /* 0x000fc00000000000 */
        /* <DEDUP_REMOVED lines=9> */
.L_x_17:


//--------------------- .nv.shared.reserved.0     --------------------------
	.section	.nv.shared.reserved.0,"aw",@nobits
	.weak		__nv_reservedSMEM_offset_0_alias
	.size		__nv_reservedSMEM_offset_0_alias, 0, 64
	.other		__nv_reservedSMEM_offset_0_alias,@"STO_CUDA_RESERVED_SHARED STV_DEFAULT"
__nv_reservedSMEM_offset_0_alias:
	.zero		0
	.zero		64


//--------------------- .nv.constant0._Z18standard_deviationPiPffi --------------------------
	.section	.nv.constant0._Z18standard_deviationPiPffi,"a",@progbits
	.sectionflags	@""
	.align	4
.nv.constant0._Z18standard_deviationPiPffi:
	.zero		920


//--------------------- SYMBOLS --------------------------

	.type		.nv.reservedSmem.offset0,@object
	.size		.nv.reservedSmem.offset0,0x4
